	.headerflags	@"EF_CUDA_TEXMODE_UNIFIED EF_CUDA_64BIT_ADDRESS EF_CUDA_ACCELERATORS EF_CUDA_SM90 EF_CUDA_VIRTUAL_SM(EF_CUDA_SM90)"
	.elftype	@"ET_EXEC"


//--------------------- .nv.info                  --------------------------
	.section	.nv.info,"",@"SHT_CUDA_INFO"
	.align	4


	//----- nvinfo : EIATTR_REGCOUNT
	.align		4
        /*0000*/ 	.byte	0x04, 0x2f
        /*0002*/ 	.short	(.L_3 - .L_2)
	.align		4
.L_2:
        /*0004*/ 	.word	index@(triton_poi_fused__native_batch_norm_legit_no_training__prelu_kernel_cat_11)
        /*0008*/ 	.word	0x00000020


	//----- nvinfo : EIATTR_MIN_STACK_SIZE
	.align		4
.L_3:
        /*000c*/ 	.byte	0x04, 0x12
        /*000e*/ 	.short	(.L_5 - .L_4)
	.align		4
.L_4:
        /*0010*/ 	.word	index@(triton_poi_fused__native_batch_norm_legit_no_training__prelu_kernel_cat_11)
        /*0014*/ 	.word	0x00000000


	//----- nvinfo : EIATTR_FRAME_SIZE
	.align		4
.L_5:
        /*0018*/ 	.byte	0x04, 0x11
        /*001a*/ 	.short	(.L_7 - .L_6)
	.align		4
.L_6:
        /*001c*/ 	.word	index@(triton_poi_fused__native_batch_norm_legit_no_training__prelu_kernel_cat_11)
        /*0020*/ 	.word	0x00000000


	//----- nvinfo : EIATTR_MIN_STACK_SIZE
	.align		4
.L_7:
        /*0024*/ 	.byte	0x04, 0x12
        /*0026*/ 	.short	(.L_9 - .L_8)
	.align		4
.L_8:
        /*0028*/ 	.word	index@(triton_poi_fused__native_batch_norm_legit_no_training__prelu_kernel_cat_11)
        /*002c*/ 	.word	0x00000000
.L_9:


//--------------------- .nv.info.triton_poi_fused__native_batch_norm_legit_no_training__prelu_kernel_cat_11 --------------------------
	.section	.nv.info.triton_poi_fused__native_batch_norm_legit_no_training__prelu_kernel_cat_11,"",@"SHT_CUDA_INFO"
	.sectionflags	@""
	.align	4


	//----- nvinfo : EIATTR_CUDA_API_VERSION
	.align		4
        /*0000*/ 	.byte	0x04, 0x37
        /*0002*/ 	.short	(.L_11 - .L_10)
.L_10:
        /*0004*/ 	.word	0x0000007c


	//----- nvinfo : EIATTR_KPARAM_INFO
	.align		4
.L_11:
        /*0008*/ 	.byte	0x04, 0x17
        /*000a*/ 	.short	(.L_13 - .L_12)
.L_12:
        /*000c*/ 	.word	0x00000000
        /*0010*/ 	.short	0x000b
        /*0012*/ 	.short	0x0058
        /*0014*/ 	.byte	0x00, 0xf0, 0x11, 0x00


	//----- nvinfo : EIATTR_KPARAM_INFO
	.align		4
.L_13:
        /*0018*/ 	.byte	0x04, 0x17
        /*001a*/ 	.short	(.L_15 - .L_14)
.L_14:
        /*001c*/ 	.word	0x00000000
        /*0020*/ 	.short	0x000a
        /*0022*/ 	.short	0x0050
        /*0024*/ 	.byte	0x00, 0xf4, 0x21, 0x00


	//----- nvinfo : EIATTR_KPARAM_INFO
	.align		4
.L_15:
        /*0028*/ 	.byte	0x04, 0x17
        /*002a*/ 	.short	(.L_17 - .L_16)
.L_16:
        /*002c*/ 	.word	0x00000000
        /*0030*/ 	.short	0x0009
        /*0032*/ 	.short	0x0048
        /*0034*/ 	.byte	0x00, 0xf4, 0x21, 0x00


	//----- nvinfo : EIATTR_KPARAM_INFO
	.align		4
.L_17:
        /*0038*/ 	.byte	0x04, 0x17
        /*003a*/ 	.short	(.L_19 - .L_18)
.L_18:
        /*003c*/ 	.word	0x00000000
        /*0040*/ 	.short	0x0008
        /*0042*/ 	.short	0x0040
        /*0044*/ 	.byte	0x00, 0xf4, 0x21, 0x00


	//----- nvinfo : EIATTR_KPARAM_INFO
	.align		4
.L_19:
        /*0048*/ 	.byte	0x04, 0x17
        /*004a*/ 	.short	(.L_21 - .L_20)
.L_20:
        /*004c*/ 	.word	0x00000000
        /*0050*/ 	.short	0x0007
        /*0052*/ 	.short	0x0038
        /*0054*/ 	.byte	0x00, 0xf4, 0x21, 0x00


	//----- nvinfo : EIATTR_KPARAM_INFO
	.align		4
.L_21:
        /*0058*/ 	.byte	0x04, 0x17
        /*005a*/ 	.short	(.L_23 - .L_22)
.L_22:
        /*005c*/ 	.word	0x00000000
        /*0060*/ 	.short	0x0006
        /*0062*/ 	.short	0x0030
        /*0064*/ 	.byte	0x00, 0xf4, 0x21, 0x00


	//----- nvinfo : EIATTR_KPARAM_INFO
	.align		4
.L_23:
        /*0068*/ 	.byte	0x04, 0x17
        /*006a*/ 	.short	(.L_25 - .L_24)
.L_24:
        /*006c*/ 	.word	0x00000000
        /*0070*/ 	.short	0x0005
        /*0072*/ 	.short	0x0028
        /*0074*/ 	.byte	0x00, 0xf4, 0x21, 0x00


	//----- nvinfo : EIATTR_KPARAM_INFO
	.align		4
.L_25:
        /*0078*/ 	.byte	0x04, 0x17
        /*007a*/ 	.short	(.L_27 - .L_26)
.L_26:
        /*007c*/ 	.word	0x00000000
        /*0080*/ 	.short	0x0004
        /*0082*/ 	.short	0x0020
        /*0084*/ 	.byte	0x00, 0xf4, 0x21, 0x00


	//----- nvinfo : EIATTR_KPARAM_INFO
	.align		4
.L_27:
        /*0088*/ 	.byte	0x04, 0x17
        /*008a*/ 	.short	(.L_29 - .L_28)
.L_28:
        /*008c*/ 	.word	0x00000000
        /*0090*/ 	.short	0x0003
        /*0092*/ 	.short	0x0018
        /*0094*/ 	.byte	0x00, 0xf4, 0x21, 0x00


	//----- nvinfo : EIATTR_KPARAM_INFO
	.align		4
.L_29:
        /*0098*/ 	.byte	0x04, 0x17
        /*009a*/ 	.short	(.L_31 - .L_30)
.L_30:
        /*009c*/ 	.word	0x00000000
        /*00a0*/ 	.short	0x0002
        /*00a2*/ 	.short	0x0010
        /*00a4*/ 	.byte	0x00, 0xf4, 0x21, 0x00


	//----- nvinfo : EIATTR_KPARAM_INFO
	.align		4
.L_31:
        /*00a8*/ 	.byte	0x04, 0x17
        /*00aa*/ 	.short	(.L_33 - .L_32)
.L_32:
        /*00ac*/ 	.word	0x00000000
        /*00b0*/ 	.short	0x0001
        /*00b2*/ 	.short	0x0008
        /*00b4*/ 	.byte	0x00, 0xf4, 0x21, 0x00


	//----- nvinfo : EIATTR_KPARAM_INFO
	.align		4
.L_33:
        /*00b8*/ 	.byte	0x04, 0x17
        /*00ba*/ 	.short	(.L_35 - .L_34)
.L_34:
        /*00bc*/ 	.word	0x00000000
        /*00c0*/ 	.short	0x0000
        /*00c2*/ 	.short	0x0000
        /*00c4*/ 	.byte	0x00, 0xf4, 0x21, 0x00


	//----- nvinfo : EIATTR_SPARSE_MMA_MASK
	.align		4
.L_35:
        /*00c8*/ 	.byte	0x03, 0x50
        /*00ca*/ 	.short	0x0000


	//----- nvinfo : EIATTR_MAXREG_COUNT
	.align		4
        /*00cc*/ 	.byte	0x03, 0x1b
        /*00ce*/ 	.short	0x00ff


	//----- nvinfo : EIATTR_EXIT_INSTR_OFFSETS
	.align		4
        /*00d0*/ 	.byte	0x04, 0x1c
        /*00d2*/ 	.short	(.L_37 - .L_36)


	//   ....[0]....
.L_36:
        /*00d4*/ 	.word	0x00000900


	//----- nvinfo : EIATTR_REQNTID
	.align		4
.L_37:
        /*00d8*/ 	.byte	0x04, 0x10
        /*00da*/ 	.short	(.L_39 - .L_38)
.L_38:
        /*00dc*/ 	.word	0x00000080
        /*00e0*/ 	.word	0x00000001
        /*00e4*/ 	.word	0x00000001


	//----- nvinfo : EIATTR_CBANK_PARAM_SIZE
	.align		4
.L_39:
        /*00e8*/ 	.byte	0x03, 0x19
        /*00ea*/ 	.short	0x005c


	//----- nvinfo : EIATTR_PARAM_CBANK
	.align		4
        /*00ec*/ 	.byte	0x04, 0x0a
        /*00ee*/ 	.short	(.L_41 - .L_40)
	.align		4
.L_40:
        /*00f0*/ 	.word	index@(.nv.constant0.triton_poi_fused__native_batch_norm_legit_no_training__prelu_kernel_cat_11)
        /*00f4*/ 	.short	0x0210
        /*00f6*/ 	.short	0x005c


	//----- nvinfo : EIATTR_SW_WAR
	.align		4
.L_41:
        /*00f8*/ 	.byte	0x04, 0x36
        /*00fa*/ 	.short	(.L_43 - .L_42)
.L_42:
        /*00fc*/ 	.word	0x00000008
.L_43:


//--------------------- .nv.callgraph             --------------------------
	.section	.nv.callgraph,"",@"SHT_CUDA_CALLGRAPH"
	.align	4
	.sectionentsize	8
	.align		4
        /*0000*/ 	.word	0x00000000
	.align		4
        /*0004*/ 	.word	0xffffffff
	.align		4
        /*0008*/ 	.word	0x00000000
	.align		4
        /*000c*/ 	.word	0xfffffffe
	.align		4
        /*0010*/ 	.word	0x00000000
	.align		4
        /*0014*/ 	.word	0xfffffffd
	.align		4
        /*0018*/ 	.word	0x00000000
	.align		4
        /*001c*/ 	.word	0xfffffffc


//--------------------- .nv.constant4             --------------------------
	.section	.nv.constant4,"a",@progbits
	.align	8
	.align		8
.nv.constant4:
        /*0000*/ 	.dword	_$_str
	.align		8
        /*0008*/ 	.dword	_$_str_$_2


//--------------------- .text.triton_poi_fused__native_batch_norm_legit_no_training__prelu_kernel_cat_11 --------------------------
	.section	.text.triton_poi_fused__native_batch_norm_legit_no_training__prelu_kernel_cat_11,"ax",@progbits
	.align	128
        .global         triton_poi_fused__native_batch_norm_legit_no_training__prelu_kernel_cat_11
        .type           triton_poi_fused__native_batch_norm_legit_no_training__prelu_kernel_cat_11,@function
        .size           triton_poi_fused__native_batch_norm_legit_no_training__prelu_kernel_cat_11,(.L_x_1 - triton_poi_fused__native_batch_norm_legit_no_training__prelu_kernel_cat_11)
        .other          triton_poi_fused__native_batch_norm_legit_no_training__prelu_kernel_cat_11,@"STO_CUDA_ENTRY STV_DEFAULT"
triton_poi_fused__native_batch_norm_legit_no_training__prelu_kernel_cat_11:
.text.triton_poi_fused__native_batch_norm_legit_no_training__prelu_kernel_cat_11:
[----:B------:R-:W-:Y:S01]  /*0000*/  LDC R1, c[0x0][0x28] ;  /* 0x00000a00ff017b82 */ /* 0x000fe20000000800 */
[----:B------:R-:W1:Y:S07]  /*0010*/  S2R R0, SR_TID.X ;  /* 0x0000000000007919 */ /* 0x000e6e0000002100 */
[----:B------:R-:W2:Y:S01]  /*0020*/  LDC.64 R6, c[0x0][0x240] ;  /* 0x00009000ff067b82 */ /* 0x000ea20000000a00 */
[----:B------:R-:W-:Y:S01]  /*0030*/  ULDC.64 UR6, c[0x0][0x220] ;  /* 0x0000880000067ab9 */ /* 0x000fe20000000a00 */
[----:B------:R-:W-:Y:S01]  /*0040*/  ULDC.64 UR4, c[0x0][0x208] ;  /* 0x0000820000047ab9 */ /* 0x000fe20000000a00 */
[----:B------:R-:W3:Y:S01]  /*0050*/  S2R R3, SR_CTAID.X ;  /* 0x0000000000037919 */ /* 0x000ee20000002500 */
[----:B------:R-:W-:Y:S01]  /*0060*/  ULDC.64 UR10, c[0x0][0x230] ;  /* 0x00008c00000a7ab9 */ /* 0x000fe20000000a00 */
[----:B------:R-:W-:-:S03]  /*0070*/  ULDC.64 UR8, c[0x0][0x228] ;  /* 0x00008a0000087ab9 */ /* 0x000fc60000000a00 */
[----:B------:R-:W4:Y:S01]  /*0080*/  LDC.64 R24, c[0x0][0x248] ;  /* 0x00009200ff187b82 */ /* 0x000f220000000a00 */
[----:B-1----:R-:W-:-:S05]  /*0090*/  IMAD.SHL.U32 R0, R0, 0x2, RZ ;  /* 0x0000000200007824 */ /* 0x002fca00078e00ff */
[----:B------:R-:W-:-:S05]  /*00a0*/  LOP3.LUT R0, R0, 0xfe, RZ, 0xc0, !PT ;  /* 0x000000fe00007812 */ /* 0x000fca00078ec0ff */
[----:B---3--:R-:W-:Y:S02]  /*00b0*/  IMAD R4, R3, 0x100, R0 ;  /* 0x0000010003047824 */ /* 0x008fe400078e0200 */
[----:B------:R-:W1:Y:S03]  /*00c0*/  LDC.64 R2, c[0x0][0x238] ;  /* 0x00008e00ff027b82 */ /* 0x000e660000000a00 */
[----:B------:R-:W-:-:S04]  /*00d0*/  SHF.R.S32.HI R5, RZ, 0x1f, R4 ;  /* 0x0000001fff057819 */ /* 0x000fc80000011404 */
[CC--:B------:R-:W-:Y:S02]  /*00e0*/  LEA.HI R0, R5.reuse, R4.reuse, RZ, 0x6 ;  /* 0x0000000405007211 */ /* 0x0c0fe400078f30ff */
[----:B------:R-:W-:Y:S02]  /*00f0*/  LEA.HI R8, R5, R4, RZ, 0xc ;  /* 0x0000000405087211 */ /* 0x000fe400078f60ff */
[----:B------:R-:W-:Y:S02]  /*0100*/  SHF.R.S32.HI R19, RZ, 0x6, R0 ;  /* 0x00000006ff137819 */ /* 0x000fe40000011400 */
[----:B------:R-:W-:Y:S02]  /*0110*/  LOP3.LUT R9, R0, 0xffffffc0, RZ, 0xc0, !PT ;  /* 0xffffffc000097812 */ /* 0x000fe400078ec0ff */
[----:B------:R-:W-:Y:S02]  /*0120*/  LEA.HI R5, R19, R19, RZ, 0x6 ;  /* 0x0000001313057211 */ /* 0x000fe400078f30ff */
[----:B------:R-:W-:Y:S01]  /*0130*/  LOP3.LUT R11, R8, 0xfffff000, RZ, 0xc0, !PT ;  /* 0xfffff000080b7812 */ /* 0x000fe200078ec0ff */
[----:B------:R-:W-:Y:S01]  /*0140*/  IMAD.IADD R9, R4, 0x1, -R9 ;  /* 0x0000000104097824 */ /* 0x000fe200078e0a09 */
[----:B------:R-:W-:-:S02]  /*0150*/  LOP3.LUT R0, R5, 0xffffffc0, RZ, 0xc0, !PT ;  /* 0xffffffc005007812 */ /* 0x000fc400078ec0ff */
[----:B------:R-:W-:Y:S01]  /*0160*/  SHF.R.S32.HI R8, RZ, 0xc, R8 ;  /* 0x0000000cff087819 */ /* 0x000fe20000011408 */
[----:B------:R-:W-:Y:S02]  /*0170*/  IMAD.IADD R11, R4, 0x1, -R11 ;  /* 0x00000001040b7824 */ /* 0x000fe400078e0a0b */
[----:B------:R-:W-:Y:S02]  /*0180*/  IMAD.IADD R19, R19, 0x1, -R0 ;  /* 0x0000000113137824 */ /* 0x000fe400078e0a00 */
[C---:B------:R-:W-:Y:S02]  /*0190*/  IMAD R9, R8.reuse, 0x400, R9 ;  /* 0x0000040008097824 */ /* 0x040fe400078e0209 */
[C---:B------:R-:W-:Y:S02]  /*01a0*/  IMAD.SHL.U32 R0, R19.reuse, 0x40, RZ ;  /* 0x0000004013007824 */ /* 0x040fe400078e00ff */
[----:B------:R-:W-:Y:S01]  /*01b0*/  IMAD R27, R8, 0x400, R11 ;  /* 0x00000400081b7824 */ /* 0x000fe200078e020b */
[----:B------:R-:W-:Y:S01]  /*01c0*/  SHF.R.S32.HI R5, RZ, 0x1f, R9 ;  /* 0x0000001fff057819 */ /* 0x000fe20000011409 */
[----:B-1----:R-:W-:Y:S01]  /*01d0*/  IMAD.WIDE R2, R19, 0x4, R2 ;  /* 0x0000000413027825 */ /* 0x002fe200078e0202 */
[----:B------:R-:W-:-:S02]  /*01e0*/  IADD3 R9, P2, R0, R9, RZ ;  /* 0x0000000900097210 */ /* 0x000fc40007f5e0ff */
[----:B------:R-:W-:Y:S02]  /*01f0*/  LOP3.LUT R8, R19, 0xfffffff0, RZ, 0xc0, !PT ;  /* 0xfffffff013087812 */ /* 0x000fe400078ec0ff */
[----:B------:R-:W-:Y:S01]  /*0200*/  LEA.HI.X.SX32 R0, R0, R5, 0x1, P2 ;  /* 0x0000000500007211 */ /* 0x000fe200010f0eff */
[----:B------:R-:W-:Y:S01]  /*0210*/  IMAD.SHL.U32 R18, R9, 0x4, RZ ;  /* 0x0000000409127824 */ /* 0x000fe200078e00ff */
[C---:B------:R-:W-:Y:S02]  /*0220*/  ISETP.NE.AND P0, PT, R8.reuse, 0x10, PT ;  /* 0x000000100800780c */ /* 0x040fe40003f05270 */
[----:B------:R-:W-:Y:S02]  /*0230*/  CS2R R12, SRZ ;  /* 0x00000000000c7805 */ /* 0x000fe4000001ff00 */
[----:B------:R-:W-:Y:S02]  /*0240*/  ISETP.NE.AND P1, PT, R8, 0x20, PT ;  /* 0x000000200800780c */ /* 0x000fe40003f25270 */
[----:B------:R-:W-:-:S02]  /*0250*/  CS2R R22, SRZ ;  /* 0x0000000000167805 */ /* 0x000fc4000001ff00 */
[----:B------:R-:W-:Y:S01]  /*0260*/  SHF.L.U64.HI R0, R9, 0x2, R0 ;  /* 0x0000000209007819 */ /* 0x000fe20000010200 */
[C---:B--2---:R-:W-:Y:S01]  /*0270*/  IMAD.WIDE R8, R19.reuse, 0x4, R6 ;  /* 0x0000000413087825 */ /* 0x044fe200078e0206 */
[C---:B------:R-:W-:Y:S01]  /*0280*/  ISETP.GT.AND P2, PT, R19.reuse, 0x2f, PT ;  /* 0x0000002f1300780c */ /* 0x040fe20003f44270 */
[----:B------:R-:W2:Y:S01]  /*0290*/  LDG.E.EL R2, desc[UR4][R2.64] ;  /* 0x0000000402027981 */ /* 0x000ea2000c2e1900 */
[----:B------:R-:W-:Y:S01]  /*02a0*/  IADD3 R6, P3, R18, UR6, RZ ;  /* 0x0000000612067c10 */ /* 0x000fe2000ff7e0ff */
[----:B----4-:R-:W-:Y:S01]  /*02b0*/  IMAD.WIDE R24, R19, 0x4, R24 ;  /* 0x0000000413187825 */ /* 0x010fe200078e0218 */
[----:B------:R-:W-:Y:S01]  /*02c0*/  IADD3 R28, P5, R18, UR10, RZ ;  /* 0x0000000a121c7c10 */ /* 0x000fe2000ffbe0ff */
[----:B------:R1:W3:Y:S01]  /*02d0*/  LDG.E.EL R5, desc[UR4][R8.64] ;  /* 0x0000000408057981 */ /* 0x0002e2000c2e1900 */
[----:B------:R-:W-:Y:S02]  /*02e0*/  IADD3.X R7, R0, UR7, RZ, P3, !PT ;  /* 0x0000000700077c10 */ /* 0x000fe40009ffe4ff */
[----:B------:R-:W-:-:S02]  /*02f0*/  CS2R R14, SRZ ;  /* 0x00000000000e7805 */ /* 0x000fc4000001ff00 */
[----:B------:R-:W-:Y:S02]  /*0300*/  IADD3 R20, P4, R18, UR8, RZ ;  /* 0x0000000812147c10 */ /* 0x000fe4000ff9e0ff */
[----:B------:R-:W-:Y:S01]  /*0310*/  CS2R R16, SRZ ;  /* 0x0000000000107805 */ /* 0x000fe2000001ff00 */
[----:B------:R4:W5:Y:S01]  /*0320*/  LDG.E.EL R3, desc[UR4][R24.64] ;  /* 0x0000000418037981 */ /* 0x000962000c2e1900 */
[----:B------:R-:W-:Y:S02]  /*0330*/  IADD3.X R29, R0, UR11, RZ, P5, !PT ;  /* 0x0000000b001d7c10 */ /* 0x000fe4000affe4ff */
[----:B------:R-:W-:Y:S01]  /*0340*/  CS2R R10, SRZ ;  /* 0x00000000000a7805 */ /* 0x000fe2000001ff00 */
[----:B------:R-:W-:Y:S01]  /*0350*/  ULDC.64 UR6, c[0x0][0x218] ;  /* 0x0000860000067ab9 */ /* 0x000fe20000000a00 */
[----:B-1----:R-:W-:Y:S01]  /*0360*/  CS2R R8, SRZ ;  /* 0x0000000000087805 */ /* 0x002fe2000001ff00 */
[----:B------:R-:W2:Y:S04]  /*0370*/  @!P0 LDG.E.64 R12, desc[UR4][R6.64+-0x1000] ;  /* 0xfff00004060c8981 */ /* 0x000ea8000c1e1b00 */
[----:B------:R-:W2:Y:S01]  /*0380*/  @P2 LDG.E.64 R22, desc[UR4][R6.64+-0x3000] ;  /* 0xffd0000406162981 */ /* 0x000ea2000c1e1b00 */
[----:B----4-:R-:W1:Y:S03]  /*0390*/  LDC.64 R24, c[0x0][0x258] ;  /* 0x00009600ff187b82 */ /* 0x010e660000000a00 */
[----:B------:R4:W2:Y:S01]  /*03a0*/  @!P1 LDG.E.64 R8, desc[UR4][R6.64+-0x2000] ;  /* 0xffe0000406089981 */ /* 0x0008a2000c1e1b00 */
[----:B------:R-:W-:-:S03]  /*03b0*/  IADD3.X R21, R0, UR9, RZ, P4, !PT ;  /* 0x0000000900157c10 */ /* 0x000fc6000a7fe4ff */
[----:B------:R4:W3:Y:S04]  /*03c0*/  @P2 LDG.E.64 R14, desc[UR4][R28.64+-0x3000] ;  /* 0xffd000041c0e2981 */ /* 0x0008e8000c1e1b00 */
[----:B------:R-:W3:Y:S01]  /*03d0*/  @!P1 LDG.E.64 R16, desc[UR4][R20.64+-0x2000] ;  /* 0xffe0000414109981 */ /* 0x000ee2000c1e1b00 */
[----:B----4-:R-:W4:Y:S03]  /*03e0*/  LDC.64 R6, c[0x0][0x250] ;  /* 0x00009400ff067b82 */ /* 0x010f260000000a00 */
[----:B------:R1:W3:Y:S01]  /*03f0*/  @P2 LDG.E.64 R10, desc[UR4][R20.64+-0x3000] ;  /* 0xffd00004140a2981 */ /* 0x0002e2000c1e1b00 */
[----:B0-----:R-:W-:-:S04]  /*0400*/  IADD3 R28, P3, R18, UR6, RZ ;  /* 0x00000006121c7c10 */ /* 0x001fc8000ff7e0ff */
[----:B------:R-:W-:Y:S02]  /*0410*/  IADD3.X R29, R0, UR7, RZ, P3, !PT ;  /* 0x00000007001d7c10 */ /* 0x000fe40009ffe4ff */
[----:B-1----:R-:W-:Y:S02]  /*0420*/  CS2R R20, SRZ ;  /* 0x0000000000147805 */ /* 0x002fe4000001ff00 */
[C---:B------:R-:W-:Y:S01]  /*0430*/  ISETP.GE.AND P4, PT, R19.reuse, 0x10, PT ;  /* 0x000000101300780c */ /* 0x040fe20003f86270 */
[----:B------:R-:W-:-:S03]  /*0440*/  IMAD.WIDE R24, R19, 0x4, R24 ;  /* 0x0000000413187825 */ /* 0x000fc600078e0218 */
[----:B------:R-:W3:Y:S01]  /*0450*/  @!P1 LDG.E.64 R20, desc[UR4][R28.64+-0x2000] ;  /* 0xffe000041c149981 */ /* 0x000ee2000c1e1b00 */
[----:B----4-:R-:W-:Y:S01]  /*0460*/  IMAD.WIDE R6, R19, 0x4, R6 ;  /* 0x0000000413067825 */ /* 0x010fe200078e0206 */
[----:B------:R-:W-:-:S04]  /*0470*/  CS2R R18, SRZ ;  /* 0x0000000000127805 */ /* 0x000fc8000001ff00 */
[----:B------:R0:W5:Y:S04]  /*0480*/  LDG.E.EL R0, desc[UR4][R6.64] ;  /* 0x0000000406007981 */ /* 0x000168000c2e1900 */
[----:B------:R-:W4:Y:S01]  /*0490*/  @P2 LDG.E.64 R18, desc[UR4][R28.64+-0x3000] ;  /* 0xffd000041c122981 */ /* 0x000f22000c1e1b00 */
[----:B0-----:R-:W-:-:S06]  /*04a0*/  CS2R R6, SRZ ;  /* 0x0000000000067805 */ /* 0x001fcc000001ff00 */
[----:B------:R-:W5:Y:S01]  /*04b0*/  @!P0 LDG.E.64 R6, desc[UR4][R28.64+-0x1000] ;  /* 0xfff000041c068981 */ /* 0x000f62000c1e1b00 */
[----:B--2---:R-:W-:-:S03]  /*04c0*/  SEL R26, R9, RZ, !P1 ;  /* 0x000000ff091a7207 */ /* 0x004fc60004800000 */
[----:B------:R0:W2:Y:S02]  /*04d0*/  LDG.E.EL R9, desc[UR4][R24.64] ;  /* 0x0000000418097981 */ /* 0x0000a4000c2e1900 */
[----:B0-----:R-:W0:Y:S01]  /*04e0*/  LDC.64 R24, c[0x0][0x218] ;  /* 0x00008600ff187b82 */ /* 0x001e220000000a00 */
[----:B---3--:R-:W-:-:S05]  /*04f0*/  SEL R21, R21, RZ, !P1 ;  /* 0x000000ff15157207 */ /* 0x008fca0004800000 */
[----:B------:R-:W-:Y:S01]  /*0500*/  FADD R21, R26, R21 ;  /* 0x000000151a157221 */ /* 0x000fe20000000000 */
[----:B------:R-:W-:Y:S02]  /*0510*/  SEL R26, R23, RZ, P2 ;  /* 0x000000ff171a7207 */ /* 0x000fe40001000000 */
[----:B----4-:R-:W-:-:S05]  /*0520*/  SEL R19, R19, RZ, P2 ;  /* 0x000000ff13137207 */ /* 0x010fca0001000000 */
[----:B------:R-:W-:Y:S01]  /*0530*/  FADD R19, R26, R19 ;  /* 0x000000131a137221 */ /* 0x000fe20000000000 */
[----:B0-----:R-:W-:Y:S01]  /*0540*/  IMAD.WIDE R26, R27, 0x4, R24 ;  /* 0x000000041b1a7825 */ /* 0x001fe200078e0218 */
[----:B------:R-:W-:-:S06]  /*0550*/  CS2R R24, SRZ ;  /* 0x0000000000187805 */ /* 0x000fcc000001ff00 */
[----:B------:R-:W3:Y:S01]  /*0560*/  @!P4 LDG.E.64 R24, desc[UR4][R26.64] ;  /* 0x000000041a18c981 */ /* 0x000ee2000c1e1b00 */
[----:B------:R-:W-:-:S06]  /*0570*/  FADD R5, R5, 9.9999997473787516356e-06 ;  /* 0x3727c5ac05057421 */ /* 0x000fcc0000000000 */
[----:B------:R-:W0:Y:S01]  /*0580*/  MUFU.SQRT R5, R5 ;  /* 0x0000000500057308 */ /* 0x000e220000002000 */
[----:B------:R-:W-:Y:S02]  /*0590*/  SEL R8, R8, RZ, !P1 ;  /* 0x000000ff08087207 */ /* 0x000fe40004800000 */
[----:B------:R-:W-:Y:S02]  /*05a0*/  SEL R23, R20, RZ, !P1 ;  /* 0x000000ff14177207 */ /* 0x000fe40004800000 */
[----:B------:R-:W-:Y:S02]  /*05b0*/  SEL R29, R22, RZ, P2 ;  /* 0x000000ff161d7207 */ /* 0x000fe40001000000 */
[C---:B0-----:R-:W-:Y:S02]  /*05c0*/  FSETP.GT.AND P3, PT, R5.reuse, 8.50705917302346158658e+37, PT ;  /* 0x7e8000000500780b */ /* 0x041fe40003f64000 */
[----:B------:R-:W-:Y:S02]  /*05d0*/  FSETP.GEU.AND P5, PT, R5, 1.175494350822287508e-38, PT ;  /* 0x008000000500780b */ /* 0x000fe40003fae000 */
[----:B------:R-:W-:Y:S01]  /*05e0*/  SEL R18, R18, RZ, P2 ;  /* 0x000000ff12127207 */ /* 0x000fe20001000000 */
[----:B------:R-:W-:Y:S01]  /*05f0*/  FADD R8, R8, R23 ;  /* 0x0000001708087221 */ /* 0x000fe20000000000 */
[----:B------:R-:W-:-:S02]  /*0600*/  SEL R23, R10, RZ, P2 ;  /* 0x000000ff0a177207 */ /* 0x000fc40001000000 */
[----:B------:R-:W-:Y:S01]  /*0610*/  SEL R20, R11, RZ, P2 ;  /* 0x000000ff0b147207 */ /* 0x000fe20001000000 */
[----:B------:R-:W-:Y:S01]  /*0620*/  FADD R18, R29, R18 ;  /* 0x000000121d127221 */ /* 0x000fe20000000000 */
[----:B------:R-:W-:-:S03]  /*0630*/  SEL R11, R16, RZ, !P1 ;  /* 0x000000ff100b7207 */ /* 0x000fc60004800000 */
[----:B------:R-:W-:Y:S01]  /*0640*/  @P3 FMUL R5, R5, 0.25 ;  /* 0x3e80000005053820 */ /* 0x000fe20000400000 */
[----:B------:R-:W-:Y:S01]  /*0650*/  SEL R16, R15, RZ, P2 ;  /* 0x000000ff0f107207 */ /* 0x000fe20001000000 */
[----:B------:R-:W-:Y:S01]  /*0660*/  FADD R18, R23, R18 ;  /* 0x0000001217127221 */ /* 0x000fe20000000000 */
[----:B------:R-:W-:Y:S01]  /*0670*/  SEL R10, R17, RZ, !P1 ;  /* 0x000000ff110a7207 */ /* 0x000fe20004800000 */
[----:B------:R-:W-:Y:S01]  /*0680*/  @!P5 FMUL R5, R5, 16777216 ;  /* 0x4b8000000505d820 */ /* 0x000fe20000400000 */
[----:B------:R-:W-:Y:S01]  /*0690*/  SEL R15, R14, RZ, P2 ;  /* 0x000000ff0e0f7207 */ /* 0x000fe20001000000 */
[----:B------:R-:W-:Y:S01]  /*06a0*/  FADD R19, R20, R19 ;  /* 0x0000001314137221 */ /* 0x000fe20000000000 */
[----:B-----5:R-:W-:Y:S01]  /*06b0*/  SEL R14, R7, RZ, !P0 ;  /* 0x000000ff070e7207 */ /* 0x020fe20004000000 */
[----:B------:R-:W-:Y:S01]  /*06c0*/  FADD R21, R10, R21 ;  /* 0x000000150a157221 */ /* 0x000fe20000000000 */
[----:B------:R-:W-:Y:S01]  /*06d0*/  SEL R12, R12, RZ, !P0 ;  /* 0x000000ff0c0c7207 */ /* 0x000fe20004000000 */
[----:B------:R-:W-:Y:S01]  /*06e0*/  FADD R18, R15, R18 ;  /* 0x000000120f127221 */ /* 0x000fe20000000000 */
[----:B------:R-:W0:Y:S01]  /*06f0*/  MUFU.RCP R5, R5 ;  /* 0x0000000500057308 */ /* 0x000e220000001000 */
[----:B------:R-:W-:Y:S01]  /*0700*/  FADD R19, R16, R19 ;  /* 0x0000001310137221 */ /* 0x000fe20000000000 */
[----:B------:R-:W-:Y:S01]  /*0710*/  IMAD.MOV.U32 R10, RZ, RZ, 0x3e800000 ;  /* 0x3e800000ff0a7424 */ /* 0x000fe200078e00ff */
[----:B------:R-:W-:-:S02]  /*0720*/  SEL R7, R6, RZ, !P0 ;  /* 0x000000ff06077207 */ /* 0x000fc40004000000 */
[----:B------:R-:W-:Y:S01]  /*0730*/  SEL R13, R13, RZ, !P0 ;  /* 0x000000ff0d0d7207 */ /* 0x000fe20004000000 */
[----:B------:R-:W-:Y:S01]  /*0740*/  FADD R8, R11, R8 ;  /* 0x000000080b087221 */ /* 0x000fe20000000000 */
[----:B------:R-:W-:Y:S01]  /*0750*/  @P1 FSEL R8, R18, RZ, P2 ;  /* 0x000000ff12081208 */ /* 0x000fe20001000000 */
[----:B------:R-:W-:Y:S01]  /*0760*/  @!P0 FADD R8, R12, R7 ;  /* 0x000000070c088221 */ /* 0x000fe20000000000 */
[----:B------:R-:W-:Y:S01]  /*0770*/  @P1 FSEL R21, R19, RZ, P2 ;  /* 0x000000ff13151208 */ /* 0x000fe20001000000 */
[----:B------:R-:W-:Y:S01]  /*0780*/  @!P0 FADD R21, R13, R14 ;  /* 0x0000000e0d158221 */ /* 0x000fe20000000000 */
[----:B------:R-:W-:-:S05]  /*0790*/  FSEL R10, R10, 1, P3 ;  /* 0x3f8000000a0a7808 */ /* 0x000fca0001800000 */
[----:B------:R-:W-:Y:S01]  /*07a0*/  @!P5 FMUL R10, R10, 16777216 ;  /* 0x4b8000000a0ad820 */ /* 0x000fe20000400000 */
[----:B---3--:R-:W-:Y:S02]  /*07b0*/  SEL R7, R24, RZ, !P4 ;  /* 0x000000ff18077207 */ /* 0x008fe40006000000 */
[----:B------:R-:W-:Y:S02]  /*07c0*/  SEL R12, R25, RZ, !P4 ;  /* 0x000000ff190c7207 */ /* 0x000fe40006000000 */
[----:B------:R-:W-:Y:S02]  /*07d0*/  FSEL R6, R7, R8, !P4 ;  /* 0x0000000807067208 */ /* 0x000fe40006000000 */
[----:B------:R-:W-:Y:S01]  /*07e0*/  FSEL R7, R12, R21, !P4 ;  /* 0x000000150c077208 */ /* 0x000fe20006000000 */
[----:B0-----:R-:W-:Y:S01]  /*07f0*/  FMUL R8, R5, R10 ;  /* 0x0000000a05087220 */ /* 0x001fe20000400000 */
[----:B------:R-:W0:Y:S01]  /*0800*/  LDC.64 R12, c[0x0][0x260] ;  /* 0x00009800ff0c7b82 */ /* 0x000e220000000a00 */
[----:B------:R-:W-:-:S02]  /*0810*/  FADD R5, -R2, R6 ;  /* 0x0000000602057221 */ /* 0x000fc40000000100 */
[----:B------:R-:W-:Y:S02]  /*0820*/  FADD R2, -R2, R7 ;  /* 0x0000000702027221 */ /* 0x000fe40000000100 */
[----:B------:R-:W-:-:S03]  /*0830*/  FMUL R5, R5, R8 ;  /* 0x0000000805057220 */ /* 0x000fc60000400000 */
[----:B------:R-:W1:Y:S01]  /*0840*/  LDC.64 R10, c[0x0][0x210] ;  /* 0x00008400ff0a7b82 */ /* 0x000e620000000a00 */
[----:B------:R-:W-:Y:S01]  /*0850*/  FMUL R15, R2, R8 ;  /* 0x00000008020f7220 */ /* 0x000fe20000400000 */
[----:B------:R-:W-:-:S03]  /*0860*/  FFMA R14, R3, R5, R0 ;  /* 0x00000005030e7223 */ /* 0x000fc60000000000 */
[----:B------:R-:W-:Y:S02]  /*0870*/  FFMA R15, R3, R15, R0 ;  /* 0x0000000f030f7223 */ /* 0x000fe40000000000 */
[----:B------:R-:W-:-:S03]  /*0880*/  FSETP.GT.AND P0, PT, R14, RZ, PT ;  /* 0x000000ff0e00720b */ /* 0x000fc60003f04000 */
[----:B------:R-:W-:Y:S01]  /*0890*/  FSETP.GT.AND P1, PT, R15, RZ, PT ;  /* 0x000000ff0f00720b */ /* 0x000fe20003f24000 */
[----:B0-----:R-:W-:-:S09]  /*08a0*/  IMAD.WIDE R2, R4, 0x4, R12 ;  /* 0x0000000404027825 */ /* 0x001fd200078e020c */
[----:B--2---:R-:W-:-:S03]  /*08b0*/  @!P0 FMUL R14, R9, R14 ;  /* 0x0000000e090e8220 */ /* 0x004fc60000400000 */
[----:B------:R-:W-:Y:S01]  /*08c0*/  @!P1 FMUL R15, R9, R15 ;  /* 0x0000000f090f9220 */ /* 0x000fe20000400000 */
[----:B-1----:R-:W-:Y:S01]  /*08d0*/  IMAD.WIDE R10, R4, 0x4, R10 ;  /* 0x00000004040a7825 */ /* 0x002fe200078e020a */
[----:B------:R-:W-:Y:S04]  /*08e0*/  STG.E.64 desc[UR4][R2.64], R6 ;  /* 0x0000000602007986 */ /* 0x000fe8000c101b04 */
[----:B------:R-:W-:Y:S01]  /*08f0*/  STG.E.64 desc[UR4][R10.64], R14 ;  /* 0x0000000e0a007986 */ /* 0x000fe2000c101b04 */
[----:B------:R-:W-:Y:S05]  /*0900*/  EXIT ;  /* 0x000000000000794d */ /* 0x000fea0003800000 */
.L_x_0:
[----:B------:R-:W-:-:S00]  /*0910*/  BRA `(.L_x_0) ;  /* 0xfffffffc00fc7947 */ /* 0x000fc0000383ffff */
[----:B------:R-:W-:-:S00]  /*0920*/  NOP ;  /* 0x0000000000007918 */ /* 0x000fc00000000000 */
        /* <DEDUP_REMOVED lines=13> */
.L_x_1:


//--------------------- .nv.global.init           --------------------------
	.section	.nv.global.init,"aw",@progbits
.nv.global.init:
	.type		_$_str,@object
	.size		_$_str,(_$_str_$_2 - _$_str)
_$_str:
        /*0000*/ 	.byte	0x5f, 0x5f, 0x43, 0x55, 0x44, 0x41, 0x5f, 0x46, 0x54, 0x5a, 0x00
	.type		_$_str_$_2,@object
	.size		_$_str_$_2,(.L_1 - _$_str_$_2)
_$_str_$_2:
        /*000b*/ 	.byte	0x5f, 0x5f, 0x43, 0x55, 0x44, 0x41, 0x5f, 0x50, 0x52, 0x45, 0x43, 0x5f, 0x53, 0x51, 0x52, 0x54
        /*001b*/ 	.byte	0x00
.L_1:


//--------------------- .nv.constant0.triton_poi_fused__native_batch_norm_legit_no_training__prelu_kernel_cat_11 --------------------------
	.section	.nv.constant0.triton_poi_fused__native_batch_norm_legit_no_training__prelu_kernel_cat_11,"a",@progbits
	.sectionflags	@""
	.align	4
.nv.constant0.triton_poi_fused__native_batch_norm_legit_no_training__prelu_kernel_cat_11:
	.zero		620
